//
// Generated by NVIDIA NVVM Compiler
//
// Compiler Build ID: CL-36424714
// Cuda compilation tools, release 13.0, V13.0.88
// Based on NVVM 20.0.0
//

.version 9.0
.target sm_100
.address_size 64

	// .globl	_Z9mult_by_1Pfj

.visible .entry _Z9mult_by_1Pfj(
	.param .u64 .ptr .align 1 _Z9mult_by_1Pfj_param_0,
	.param .u32 _Z9mult_by_1Pfj_param_1
)
{


	ret;

}


// ===== COMPILED SASS (sm_100) =====

	.target	sm_100

	.elftype	@"ET_EXEC"


//--------------------- .note.nv.tkinfo           --------------------------
	.section	.note.nv.tkinfo,"",@"SHT_NOTE"
	.sectionflags	@"SHF_NOTE_NV_TKINFO"
	.tkinfo
        /*0018*/ 	.word	0x00000002
        /*0030*/ 	.string	""
        /*0030*/ 	.string	"ptxas"
        /*0030*/ 	.string	"Cuda compilation tools, release 13.0, V13.0.88"
        /*0030*/ 	.string	"Build cuda_13.0.r13.0/compiler.36424714_0"
        /*0030*/ 	.string	"-arch sm_100 -m 64 "



//--------------------- .note.nv.cuinfo           --------------------------
	.section	.note.nv.cuinfo,"",@"SHT_NOTE"
	.sectionflags	@"SHF_NOTE_NV_CUINFO"
        /*0018*/ 	.short	0x0002
        /*001a*/ 	.short	0x0064
        /*001c*/ 	.short	0x0082
	.zero		2


//--------------------- .nv.info                  --------------------------
	.section	.nv.info,"",@"SHT_CUDA_INFO"
	.align	4


	//----- nvinfo : EIATTR_REGCOUNT
	.align		4
        /*0000*/ 	.byte	0x04, 0x2f
        /*0002*/ 	.short	(.L_1 - .L_0)
	.align		4
.L_0:
        /*0004*/ 	.word	index@(_Z9mult_by_1Pfj)
        /*0008*/ 	.word	0x00000004


	//----- nvinfo : EIATTR_FRAME_SIZE
	.align		4
.L_1:
        /*000c*/ 	.byte	0x04, 0x11
        /*000e*/ 	.short	(.L_3 - .L_2)
	.align		4
.L_2:
        /*0010*/ 	.word	index@(_Z9mult_by_1Pfj)
        /*0014*/ 	.word	0x00000000


	//----- nvinfo : EIATTR_MIN_STACK_SIZE
	.align		4
.L_3:
        /*0018*/ 	.byte	0x04, 0x12
        /*001a*/ 	.short	(.L_5 - .L_4)
	.align		4
.L_4:
        /*001c*/ 	.word	index@(_Z9mult_by_1Pfj)
        /*0020*/ 	.word	0x00000000
.L_5:


//--------------------- .nv.compat                --------------------------
	.section	.nv.compat,"",@"SHT_CUDA_COMPAT_INFO"
	.align	4
        /*0000*/ 	.byte	0x02, 0x09, 0x00, 0x00, 0x02, 0x02, 0x01, 0x00, 0x02, 0x05, 0x05, 0x00, 0x03, 0x07, 0x01, 0x01
        /*0010*/ 	.byte	0x02, 0x03, 0x00, 0x00, 0x02, 0x06, 0x01, 0x00, 0x04, 0x0b, 0x08, 0x00, 0x09, 0x00, 0x00, 0x00
        /*0020*/ 	.byte	0x00, 0x00, 0x00, 0x00


//--------------------- .nv.info._Z9mult_by_1Pfj  --------------------------
	.section	.nv.info._Z9mult_by_1Pfj,"",@"SHT_CUDA_INFO"
	.sectionflags	@""
	.align	4


	//----- nvinfo : EIATTR_CUDA_API_VERSION
	.align		4
        /*0000*/ 	.byte	0x04, 0x37
        /*0002*/ 	.short	(.L_7 - .L_6)
.L_6:
        /*0004*/ 	.word	0x00000082


	//----- nvinfo : EIATTR_KPARAM_INFO
	.align		4
.L_7:
        /*0008*/ 	.byte	0x04, 0x17
        /*000a*/ 	.short	(.L_9 - .L_8)
.L_8:
        /*000c*/ 	.word	0x00000000
        /*0010*/ 	.short	0x0001
        /*0012*/ 	.short	0x0008
        /*0014*/ 	.byte	0x00, 0xf0, 0x11, 0x00


	//----- nvinfo : EIATTR_KPARAM_INFO
	.align		4
.L_9:
        /*0018*/ 	.byte	0x04, 0x17
        /*001a*/ 	.short	(.L_11 - .L_10)
.L_10:
        /*001c*/ 	.word	0x00000000
        /*0020*/ 	.short	0x0000
        /*0022*/ 	.short	0x0000
        /*0024*/ 	.byte	0x00, 0xf5, 0x21, 0x00


	//----- nvinfo : EIATTR_SPARSE_MMA_MASK
	.align		4
.L_11:
        /*0028*/ 	.byte	0x03, 0x50
        /*002a*/ 	.short	0x0000


	//----- nvinfo : EIATTR_MAXREG_COUNT
	.align		4
        /*002c*/ 	.byte	0x03, 0x1b
        /*002e*/ 	.short	0x00ff


	//----- nvinfo : EIATTR_MERCURY_ISA_VERSION
	.align		4
        /*0030*/ 	.byte	0x03, 0x5f
        /*0032*/ 	.short	0x0101


	//----- nvinfo : EIATTR_VRC_CTA_INIT_COUNT
	.align		4
        /*0034*/ 	.byte	0x02, 0x4a
	.zero		1
	.zero		1


	//----- nvinfo : EIATTR_EXIT_INSTR_OFFSETS
	.align		4
        /*0038*/ 	.byte	0x04, 0x1c
        /*003a*/ 	.short	(.L_13 - .L_12)


	//   ....[0]....
.L_12:
        /*003c*/ 	.word	0x00000010


	//----- nvinfo : EIATTR_CBANK_PARAM_SIZE
	.align		4
.L_13:
        /*0040*/ 	.byte	0x03, 0x19
        /*0042*/ 	.short	0x000c


	//----- nvinfo : EIATTR_PARAM_CBANK
	.align		4
        /*0044*/ 	.byte	0x04, 0x0a
        /*0046*/ 	.short	(.L_15 - .L_14)
	.align		4
.L_14:
        /*0048*/ 	.word	index@(.nv.constant0._Z9mult_by_1Pfj)
        /*004c*/ 	.short	0x0380
        /*004e*/ 	.short	0x000c


	//----- nvinfo : EIATTR_SW_WAR
	.align		4
.L_15:
        /*0050*/ 	.byte	0x04, 0x36
        /*0052*/ 	.short	(.L_17 - .L_16)
.L_16:
        /*0054*/ 	.word	0x00000008
.L_17:


//--------------------- .nv.callgraph             --------------------------
	.section	.nv.callgraph,"",@"SHT_CUDA_CALLGRAPH"
	.align	4
	.sectionentsize	8
	.align		4
        /*0000*/ 	.word	0x00000000
	.align		4
        /*0004*/ 	.word	0xffffffff
	.align		4
        /*0008*/ 	.word	0x00000000
	.align		4
        /*000c*/ 	.word	0xfffffffe
	.align		4
        /*0010*/ 	.word	0x00000000
	.align		4
        /*0014*/ 	.word	0xfffffffd
	.align		4
        /*0018*/ 	.word	0x00000000
	.align		4
        /*001c*/ 	.word	0xfffffffc


//--------------------- .text._Z9mult_by_1Pfj     --------------------------
	.section	.text._Z9mult_by_1Pfj,"ax",@progbits
	.align	128
        .global         _Z9mult_by_1Pfj
        .type           _Z9mult_by_1Pfj,@function
        .size           _Z9mult_by_1Pfj,(.L_x_1 - _Z9mult_by_1Pfj)
        .other          _Z9mult_by_1Pfj,@"STO_CUDA_ENTRY STV_DEFAULT"
_Z9mult_by_1Pfj:
.text._Z9mult_by_1Pfj:
[----:B------:R-:W-:Y:S01]  /*0000*/  LDC R1, c[0x0][0x37c] ;  /* 0x0000df00ff017b82 */ /* 0x000fe20000000800 */
[----:B------:R-:W-:Y:S05]  /*0010*/  EXIT ;  /* 0x000000000000794d */ /* 0x000fea0003800000 */
.L_x_0:
[----:B------:R-:W-:-:S00]  /*0020*/  BRA `(.L_x_0) ;  /* 0xfffffffc00fc7947 */ /* 0x000fc0000383ffff */
[----:B------:R-:W-:-:S00]  /*0030*/  NOP ;  /* 0x0000000000007918 */ /* 0x000fc00000000000 */
        /* <DEDUP_REMOVED lines=12> */
.L_x_1:


//--------------------- .nv.shared.reserved.0     --------------------------
	.section	.nv.shared.reserved.0,"aw",@nobits
	.weak		__nv_reservedSMEM_offset_0_alias
	.size		__nv_reservedSMEM_offset_0_alias, 0, 64
	.other		__nv_reservedSMEM_offset_0_alias,@"STO_CUDA_RESERVED_SHARED STV_DEFAULT"
__nv_reservedSMEM_offset_0_alias:
	.zero		0
	.zero		64


//--------------------- .nv.constant0._Z9mult_by_1Pfj --------------------------
	.section	.nv.constant0._Z9mult_by_1Pfj,"a",@progbits
	.sectionflags	@""
	.align	4
.nv.constant0._Z9mult_by_1Pfj:
	.zero		908


//--------------------- SYMBOLS --------------------------

	.type		.nv.reservedSmem.offset0,@object
	.size		.nv.reservedSmem.offset0,0x4
